//
// Generated by NVIDIA NVVM Compiler
//
// Compiler Build ID: CL-36424714
// Cuda compilation tools, release 13.0, V13.0.88
// Based on NVVM 20.0.0
//

.version 9.0
.target sm_100
.address_size 64

	// .globl	_Z10cuckooHashPjS_S_S_S_S_jjj

.visible .entry _Z10cuckooHashPjS_S_S_S_S_jjj(
	.param .u64 .ptr .align 1 _Z10cuckooHashPjS_S_S_S_S_jjj_param_0,
	.param .u64 .ptr .align 1 _Z10cuckooHashPjS_S_S_S_S_jjj_param_1,
	.param .u64 .ptr .align 1 _Z10cuckooHashPjS_S_S_S_S_jjj_param_2,
	.param .u64 .ptr .align 1 _Z10cuckooHashPjS_S_S_S_S_jjj_param_3,
	.param .u64 .ptr .align 1 _Z10cuckooHashPjS_S_S_S_S_jjj_param_4,
	.param .u64 .ptr .align 1 _Z10cuckooHashPjS_S_S_S_S_jjj_param_5,
	.param .u32 _Z10cuckooHashPjS_S_S_S_S_jjj_param_6,
	.param .u32 _Z10cuckooHashPjS_S_S_S_S_jjj_param_7,
	.param .u32 _Z10cuckooHashPjS_S_S_S_S_jjj_param_8
)
{
	.reg .pred 	%p<3>;
	.reg .b32 	%r<20>;
	.reg .b64 	%rd<22>;

	ld.param.u64 	%rd3, [_Z10cuckooHashPjS_S_S_S_S_jjj_param_0];
	ld.param.u64 	%rd4, [_Z10cuckooHashPjS_S_S_S_S_jjj_param_1];
	ld.param.u64 	%rd5, [_Z10cuckooHashPjS_S_S_S_S_jjj_param_2];
	ld.param.u64 	%rd6, [_Z10cuckooHashPjS_S_S_S_S_jjj_param_3];
	ld.param.u64 	%rd7, [_Z10cuckooHashPjS_S_S_S_S_jjj_param_4];
	ld.param.u64 	%rd8, [_Z10cuckooHashPjS_S_S_S_S_jjj_param_5];
	ld.param.u32 	%r4, [_Z10cuckooHashPjS_S_S_S_S_jjj_param_7];
	ld.param.u32 	%r5, [_Z10cuckooHashPjS_S_S_S_S_jjj_param_8];
	cvta.to.global.u64 	%rd9, %rd3;
	cvta.to.global.u64 	%rd10, %rd8;
	cvta.to.global.u64 	%rd11, %rd5;
	cvta.to.global.u64 	%rd12, %rd6;
	cvta.to.global.u64 	%rd13, %rd4;
	cvta.to.global.u64 	%rd14, %rd7;
	mov.u32 	%r6, %ntid.x;
	mov.u32 	%r7, %ctaid.x;
	mov.u32 	%r8, %tid.x;
	mad.lo.s32 	%r9, %r6, %r7, %r8;
	mul.wide.u32 	%rd15, %r9, 4;
	add.s64 	%rd1, %rd14, %rd15;
	ld.global.u32 	%r1, [%rd1];
	mul.wide.u32 	%rd16, %r1, 4;
	add.s64 	%rd17, %rd13, %rd16;
	ld.global.u32 	%r10, [%rd17];
	add.s64 	%rd18, %rd12, %rd15;
	ld.global.u32 	%r2, [%rd18];
	add.s64 	%rd19, %rd11, %rd16;
	ld.global.u32 	%r11, [%rd19];
	mad.lo.s32 	%r12, %r2, %r10, %r11;
	rem.u32 	%r13, %r12, %r5;
	rem.u32 	%r14, %r13, %r4;
	add.s64 	%rd20, %rd10, %rd15;
	ld.global.u32 	%r15, [%rd20];
	setp.eq.s32 	%p1, %r15, 1;
	mul.wide.u32 	%rd21, %r14, 4;
	add.s64 	%rd2, %rd9, %rd21;
	@%p1 bra 	$L__BB0_2;
	ld.global.u32 	%r16, [%rd2];
	setp.ne.s32 	%p2, %r16, -1;
	@%p2 bra 	$L__BB0_3;
$L__BB0_2:
	ld.param.u32 	%r19, [_Z10cuckooHashPjS_S_S_S_S_jjj_param_6];
	st.global.u32 	[%rd2], %r2;
	add.s32 	%r17, %r1, 1;
	rem.u32 	%r18, %r17, %r19;
	st.global.u32 	[%rd1], %r18;
$L__BB0_3:
	ret;

}
	// .globl	_Z15detectCollisionPjS_S_S_S_S_jjj
.visible .entry _Z15detectCollisionPjS_S_S_S_S_jjj(
	.param .u64 .ptr .align 1 _Z15detectCollisionPjS_S_S_S_S_jjj_param_0,
	.param .u64 .ptr .align 1 _Z15detectCollisionPjS_S_S_S_S_jjj_param_1,
	.param .u64 .ptr .align 1 _Z15detectCollisionPjS_S_S_S_S_jjj_param_2,
	.param .u64 .ptr .align 1 _Z15detectCollisionPjS_S_S_S_S_jjj_param_3,
	.param .u64 .ptr .align 1 _Z15detectCollisionPjS_S_S_S_S_jjj_param_4,
	.param .u64 .ptr .align 1 _Z15detectCollisionPjS_S_S_S_S_jjj_param_5,
	.param .u32 _Z15detectCollisionPjS_S_S_S_S_jjj_param_6,
	.param .u32 _Z15detectCollisionPjS_S_S_S_S_jjj_param_7,
	.param .u32 _Z15detectCollisionPjS_S_S_S_S_jjj_param_8
)
{
	.reg .pred 	%p<2>;
	.reg .b32 	%r<20>;
	.reg .b64 	%rd<25>;

	ld.param.u64 	%rd2, [_Z15detectCollisionPjS_S_S_S_S_jjj_param_0];
	ld.param.u64 	%rd3, [_Z15detectCollisionPjS_S_S_S_S_jjj_param_1];
	ld.param.u64 	%rd4, [_Z15detectCollisionPjS_S_S_S_S_jjj_param_2];
	ld.param.u64 	%rd5, [_Z15detectCollisionPjS_S_S_S_S_jjj_param_3];
	ld.param.u64 	%rd6, [_Z15detectCollisionPjS_S_S_S_S_jjj_param_4];
	ld.param.u64 	%rd7, [_Z15detectCollisionPjS_S_S_S_S_jjj_param_5];
	ld.param.u32 	%r2, [_Z15detectCollisionPjS_S_S_S_S_jjj_param_6];
	ld.param.u32 	%r3, [_Z15detectCollisionPjS_S_S_S_S_jjj_param_7];
	ld.param.u32 	%r4, [_Z15detectCollisionPjS_S_S_S_S_jjj_param_8];
	cvta.to.global.u64 	%rd1, %rd7;
	cvta.to.global.u64 	%rd8, %rd2;
	cvta.to.global.u64 	%rd9, %rd4;
	cvta.to.global.u64 	%rd10, %rd5;
	cvta.to.global.u64 	%rd11, %rd3;
	cvta.to.global.u64 	%rd12, %rd6;
	mov.u32 	%r5, %ntid.x;
	mov.u32 	%r6, %ctaid.x;
	mov.u32 	%r7, %tid.x;
	mad.lo.s32 	%r1, %r5, %r6, %r7;
	mul.wide.u32 	%rd13, %r1, 4;
	add.s64 	%rd14, %rd12, %rd13;
	ld.global.u32 	%r8, [%rd14];
	add.s32 	%r9, %r8, -1;
	rem.u32 	%r10, %r9, %r2;
	mul.wide.u32 	%rd15, %r10, 4;
	add.s64 	%rd16, %rd11, %rd15;
	ld.global.u32 	%r11, [%rd16];
	add.s64 	%rd17, %rd10, %rd13;
	ld.global.u32 	%r12, [%rd17];
	add.s64 	%rd18, %rd9, %rd15;
	ld.global.u32 	%r13, [%rd18];
	mad.lo.s32 	%r14, %r12, %r11, %r13;
	rem.u32 	%r15, %r14, %r4;
	rem.u32 	%r16, %r15, %r3;
	mul.wide.u32 	%rd19, %r16, 4;
	add.s64 	%rd20, %rd8, %rd19;
	ld.global.u32 	%r17, [%rd20];
	setp.eq.s32 	%p1, %r17, %r12;
	@%p1 bra 	$L__BB1_2;
	add.s64 	%rd22, %rd1, %rd13;
	mov.b32 	%r18, 1;
	st.global.u32 	[%rd22], %r18;
	bra.uni 	$L__BB1_3;
$L__BB1_2:
	add.s64 	%rd24, %rd1, %rd13;
	mov.b32 	%r19, 0;
	st.global.u32 	[%rd24], %r19;
$L__BB1_3:
	ret;

}
	// .globl	_Z6lookupPjS_S_S_S_jjj
.visible .entry _Z6lookupPjS_S_S_S_jjj(
	.param .u64 .ptr .align 1 _Z6lookupPjS_S_S_S_jjj_param_0,
	.param .u64 .ptr .align 1 _Z6lookupPjS_S_S_S_jjj_param_1,
	.param .u64 .ptr .align 1 _Z6lookupPjS_S_S_S_jjj_param_2,
	.param .u64 .ptr .align 1 _Z6lookupPjS_S_S_S_jjj_param_3,
	.param .u64 .ptr .align 1 _Z6lookupPjS_S_S_S_jjj_param_4,
	.param .u32 _Z6lookupPjS_S_S_S_jjj_param_5,
	.param .u32 _Z6lookupPjS_S_S_S_jjj_param_6,
	.param .u32 _Z6lookupPjS_S_S_S_jjj_param_7
)
{
	.reg .pred 	%p<4>;
	.reg .b32 	%r<20>;
	.reg .b64 	%rd<20>;

	ld.param.u64 	%rd4, [_Z6lookupPjS_S_S_S_jjj_param_0];
	ld.param.u64 	%rd5, [_Z6lookupPjS_S_S_S_jjj_param_1];
	ld.param.u64 	%rd6, [_Z6lookupPjS_S_S_S_jjj_param_2];
	ld.param.u64 	%rd7, [_Z6lookupPjS_S_S_S_jjj_param_3];
	ld.param.u64 	%rd8, [_Z6lookupPjS_S_S_S_jjj_param_4];
	ld.param.u32 	%r5, [_Z6lookupPjS_S_S_S_jjj_param_5];
	ld.param.u32 	%r6, [_Z6lookupPjS_S_S_S_jjj_param_6];
	ld.param.u32 	%r7, [_Z6lookupPjS_S_S_S_jjj_param_7];
	mov.u32 	%r8, %ntid.x;
	mov.u32 	%r9, %ctaid.x;
	mov.u32 	%r10, %tid.x;
	mad.lo.s32 	%r1, %r8, %r9, %r10;
	setp.eq.s32 	%p1, %r5, 0;
	@%p1 bra 	$L__BB2_5;
	cvta.to.global.u64 	%rd9, %rd7;
	mul.wide.u32 	%rd10, %r1, 4;
	add.s64 	%rd11, %rd9, %rd10;
	ld.global.u32 	%r2, [%rd11];
	cvta.to.global.u64 	%rd1, %rd5;
	cvta.to.global.u64 	%rd2, %rd6;
	cvta.to.global.u64 	%rd3, %rd4;
	mov.b32 	%r19, 0;
	bra.uni 	$L__BB2_3;
$L__BB2_2:
	add.s32 	%r19, %r19, 1;
	setp.eq.s32 	%p3, %r19, %r5;
	@%p3 bra 	$L__BB2_5;
$L__BB2_3:
	mul.wide.u32 	%rd12, %r19, 4;
	add.s64 	%rd13, %rd1, %rd12;
	ld.global.u32 	%r12, [%rd13];
	add.s64 	%rd14, %rd2, %rd12;
	ld.global.u32 	%r13, [%rd14];
	mad.lo.s32 	%r14, %r2, %r12, %r13;
	rem.u32 	%r15, %r14, %r7;
	rem.u32 	%r16, %r15, %r6;
	mul.wide.u32 	%rd15, %r16, 4;
	add.s64 	%rd16, %rd3, %rd15;
	ld.global.u32 	%r17, [%rd16];
	setp.ne.s32 	%p2, %r17, %r2;
	@%p2 bra 	$L__BB2_2;
	cvta.to.global.u64 	%rd17, %rd8;
	add.s64 	%rd19, %rd17, %rd10;
	mov.b32 	%r18, 1;
	st.global.u32 	[%rd19], %r18;
$L__BB2_5:
	ret;

}


// ===== COMPILED SASS (sm_100) =====

	.target	sm_100

	.elftype	@"ET_EXEC"


//--------------------- .note.nv.tkinfo           --------------------------
	.section	.note.nv.tkinfo,"",@"SHT_NOTE"
	.sectionflags	@"SHF_NOTE_NV_TKINFO"
	.tkinfo
        /*0018*/ 	.word	0x00000002
        /*0030*/ 	.string	""
        /*0030*/ 	.string	"ptxas"
        /*0030*/ 	.string	"Cuda compilation tools, release 13.0, V13.0.88"
        /*0030*/ 	.string	"Build cuda_13.0.r13.0/compiler.36424714_0"
        /*0030*/ 	.string	"-arch sm_100 -m 64 "



//--------------------- .note.nv.cuinfo           --------------------------
	.section	.note.nv.cuinfo,"",@"SHT_NOTE"
	.sectionflags	@"SHF_NOTE_NV_CUINFO"
        /*0018*/ 	.short	0x0002
        /*001a*/ 	.short	0x0064
        /*001c*/ 	.short	0x0082
	.zero		2


//--------------------- .nv.info                  --------------------------
	.section	.nv.info,"",@"SHT_CUDA_INFO"
	.align	4


	//----- nvinfo : EIATTR_REGCOUNT
	.align		4
        /*0000*/ 	.byte	0x04, 0x2f
        /*0002*/ 	.short	(.L_1 - .L_0)
	.align		4
.L_0:
        /*0004*/ 	.word	index@(_Z10cuckooHashPjS_S_S_S_S_jjj)
        /*0008*/ 	.word	0x00000014


	//----- nvinfo : EIATTR_FRAME_SIZE
	.align		4
.L_1:
        /*000c*/ 	.byte	0x04, 0x11
        /*000e*/ 	.short	(.L_3 - .L_2)
	.align		4
.L_2:
        /*0010*/ 	.word	index@(_Z10cuckooHashPjS_S_S_S_S_jjj)
        /*0014*/ 	.word	0x00000000


	//----- nvinfo : EIATTR_REGCOUNT
	.align		4
.L_3:
        /*0018*/ 	.byte	0x04, 0x2f
        /*001a*/ 	.short	(.L_5 - .L_4)
	.align		4
.L_4:
        /*001c*/ 	.word	index@(_Z15detectCollisionPjS_S_S_S_S_jjj)
        /*0020*/ 	.word	0x0000000f


	//----- nvinfo : EIATTR_FRAME_SIZE
	.align		4
.L_5:
        /*0024*/ 	.byte	0x04, 0x11
        /*0026*/ 	.short	(.L_7 - .L_6)
	.align		4
.L_6:
        /*0028*/ 	.word	index@(_Z15detectCollisionPjS_S_S_S_S_jjj)
        /*002c*/ 	.word	0x00000000


	//----- nvinfo : EIATTR_REGCOUNT
	.align		4
.L_7:
        /*0030*/ 	.byte	0x04, 0x2f
        /*0032*/ 	.short	(.L_9 - .L_8)
	.align		4
.L_8:
        /*0034*/ 	.word	index@(_Z6lookupPjS_S_S_S_jjj)
        /*0038*/ 	.word	0x00000016


	//----- nvinfo : EIATTR_FRAME_SIZE
	.align		4
.L_9:
        /*003c*/ 	.byte	0x04, 0x11
        /*003e*/ 	.short	(.L_11 - .L_10)
	.align		4
.L_10:
        /*0040*/ 	.word	index@(_Z6lookupPjS_S_S_S_jjj)
        /*0044*/ 	.word	0x00000000


	//----- nvinfo : EIATTR_MIN_STACK_SIZE
	.align		4
.L_11:
        /*0048*/ 	.byte	0x04, 0x12
        /*004a*/ 	.short	(.L_13 - .L_12)
	.align		4
.L_12:
        /*004c*/ 	.word	index@(_Z6lookupPjS_S_S_S_jjj)
        /*0050*/ 	.word	0x00000000


	//----- nvinfo : EIATTR_MIN_STACK_SIZE
	.align		4
.L_13:
        /*0054*/ 	.byte	0x04, 0x12
        /*0056*/ 	.short	(.L_15 - .L_14)
	.align		4
.L_14:
        /*0058*/ 	.word	index@(_Z15detectCollisionPjS_S_S_S_S_jjj)
        /*005c*/ 	.word	0x00000000


	//----- nvinfo : EIATTR_MIN_STACK_SIZE
	.align		4
.L_15:
        /*0060*/ 	.byte	0x04, 0x12
        /*0062*/ 	.short	(.L_17 - .L_16)
	.align		4
.L_16:
        /*0064*/ 	.word	index@(_Z10cuckooHashPjS_S_S_S_S_jjj)
        /*0068*/ 	.word	0x00000000
.L_17:


//--------------------- .nv.compat                --------------------------
	.section	.nv.compat,"",@"SHT_CUDA_COMPAT_INFO"
	.align	4
        /*0000*/ 	.byte	0x02, 0x09, 0x00, 0x00, 0x02, 0x02, 0x01, 0x00, 0x02, 0x05, 0x05, 0x00, 0x03, 0x07, 0x01, 0x01
        /*0010*/ 	.byte	0x02, 0x03, 0x00, 0x00, 0x02, 0x06, 0x01, 0x00, 0x04, 0x0b, 0x08, 0x00, 0x09, 0x00, 0x00, 0x00
        /*0020*/ 	.byte	0x00, 0x00, 0x00, 0x00


//--------------------- .nv.info._Z6lookupPjS_S_S_S_jjj --------------------------
	.section	.nv.info._Z6lookupPjS_S_S_S_jjj,"",@"SHT_CUDA_INFO"
	.sectionflags	@""
	.align	4


	//----- nvinfo : EIATTR_CUDA_API_VERSION
	.align		4
        /*0000*/ 	.byte	0x04, 0x37
        /*0002*/ 	.short	(.L_19 - .L_18)
.L_18:
        /*0004*/ 	.word	0x00000082


	//----- nvinfo : EIATTR_KPARAM_INFO
	.align		4
.L_19:
        /*0008*/ 	.byte	0x04, 0x17
        /*000a*/ 	.short	(.L_21 - .L_20)
.L_20:
        /*000c*/ 	.word	0x00000000
        /*0010*/ 	.short	0x0007
        /*0012*/ 	.short	0x0030
        /*0014*/ 	.byte	0x00, 0xf0, 0x11, 0x00


	//----- nvinfo : EIATTR_KPARAM_INFO
	.align		4
.L_21:
        /*0018*/ 	.byte	0x04, 0x17
        /*001a*/ 	.short	(.L_23 - .L_22)
.L_22:
        /*001c*/ 	.word	0x00000000
        /*0020*/ 	.short	0x0006
        /*0022*/ 	.short	0x002c
        /*0024*/ 	.byte	0x00, 0xf0, 0x11, 0x00


	//----- nvinfo : EIATTR_KPARAM_INFO
	.align		4
.L_23:
        /*0028*/ 	.byte	0x04, 0x17
        /*002a*/ 	.short	(.L_25 - .L_24)
.L_24:
        /*002c*/ 	.word	0x00000000
        /*0030*/ 	.short	0x0005
        /*0032*/ 	.short	0x0028
        /*0034*/ 	.byte	0x00, 0xf0, 0x11, 0x00


	//----- nvinfo : EIATTR_KPARAM_INFO
	.align		4
.L_25:
        /*0038*/ 	.byte	0x04, 0x17
        /*003a*/ 	.short	(.L_27 - .L_26)
.L_26:
        /*003c*/ 	.word	0x00000000
        /*0040*/ 	.short	0x0004
        /*0042*/ 	.short	0x0020
        /*0044*/ 	.byte	0x00, 0xf5, 0x21, 0x00


	//----- nvinfo : EIATTR_KPARAM_INFO
	.align		4
.L_27:
        /*0048*/ 	.byte	0x04, 0x17
        /*004a*/ 	.short	(.L_29 - .L_28)
.L_28:
        /*004c*/ 	.word	0x00000000
        /*0050*/ 	.short	0x0003
        /*0052*/ 	.short	0x0018
        /*0054*/ 	.byte	0x00, 0xf5, 0x21, 0x00


	//----- nvinfo : EIATTR_KPARAM_INFO
	.align		4
.L_29:
        /*0058*/ 	.byte	0x04, 0x17
        /*005a*/ 	.short	(.L_31 - .L_30)
.L_30:
        /*005c*/ 	.word	0x00000000
        /*0060*/ 	.short	0x0002
        /*0062*/ 	.short	0x0010
        /*0064*/ 	.byte	0x00, 0xf5, 0x21, 0x00


	//----- nvinfo : EIATTR_KPARAM_INFO
	.align		4
.L_31:
        /*0068*/ 	.byte	0x04, 0x17
        /*006a*/ 	.short	(.L_33 - .L_32)
.L_32:
        /*006c*/ 	.word	0x00000000
        /*0070*/ 	.short	0x0001
        /*0072*/ 	.short	0x0008
        /*0074*/ 	.byte	0x00, 0xf5, 0x21, 0x00


	//----- nvinfo : EIATTR_KPARAM_INFO
	.align		4
.L_33:
        /*0078*/ 	.byte	0x04, 0x17
        /*007a*/ 	.short	(.L_35 - .L_34)
.L_34:
        /*007c*/ 	.word	0x00000000
        /*0080*/ 	.short	0x0000
        /*0082*/ 	.short	0x0000
        /*0084*/ 	.byte	0x00, 0xf5, 0x21, 0x00


	//----- nvinfo : EIATTR_SPARSE_MMA_MASK
	.align		4
.L_35:
        /*0088*/ 	.byte	0x03, 0x50
        /*008a*/ 	.short	0x0000


	//----- nvinfo : EIATTR_MAXREG_COUNT
	.align		4
        /*008c*/ 	.byte	0x03, 0x1b
        /*008e*/ 	.short	0x00ff


	//----- nvinfo : EIATTR_MERCURY_ISA_VERSION
	.align		4
        /*0090*/ 	.byte	0x03, 0x5f
        /*0092*/ 	.short	0x0101


	//----- nvinfo : EIATTR_VRC_CTA_INIT_COUNT
	.align		4
        /*0094*/ 	.byte	0x02, 0x4a
	.zero		1
	.zero		1


	//----- nvinfo : EIATTR_EXIT_INSTR_OFFSETS
	.align		4
        /*0098*/ 	.byte	0x04, 0x1c
        /*009a*/ 	.short	(.L_37 - .L_36)


	//   ....[0]....
.L_36:
        /*009c*/ 	.word	0x00000050


	//   ....[1]....
        /*00a0*/ 	.word	0x00000460


	//   ....[2]....
        /*00a4*/ 	.word	0x00000650


	//----- nvinfo : EIATTR_CRS_STACK_SIZE
	.align		4
.L_37:
        /*00a8*/ 	.byte	0x04, 0x1e
        /*00aa*/ 	.short	(.L_39 - .L_38)
.L_38:
        /*00ac*/ 	.word	0x00000000


	//----- nvinfo : EIATTR_CBANK_PARAM_SIZE
	.align		4
.L_39:
        /*00b0*/ 	.byte	0x03, 0x19
        /*00b2*/ 	.short	0x0034


	//----- nvinfo : EIATTR_PARAM_CBANK
	.align		4
        /*00b4*/ 	.byte	0x04, 0x0a
        /*00b6*/ 	.short	(.L_41 - .L_40)
	.align		4
.L_40:
        /*00b8*/ 	.word	index@(.nv.constant0._Z6lookupPjS_S_S_S_jjj)
        /*00bc*/ 	.short	0x0380
        /*00be*/ 	.short	0x0034


	//----- nvinfo : EIATTR_SW_WAR
	.align		4
.L_41:
        /*00c0*/ 	.byte	0x04, 0x36
        /*00c2*/ 	.short	(.L_43 - .L_42)
.L_42:
        /*00c4*/ 	.word	0x00000008
.L_43:


//--------------------- .nv.info._Z15detectCollisionPjS_S_S_S_S_jjj --------------------------
	.section	.nv.info._Z15detectCollisionPjS_S_S_S_S_jjj,"",@"SHT_CUDA_INFO"
	.sectionflags	@""
	.align	4


	//----- nvinfo : EIATTR_CUDA_API_VERSION
	.align		4
        /*0000*/ 	.byte	0x04, 0x37
        /*0002*/ 	.short	(.L_45 - .L_44)
.L_44:
        /*0004*/ 	.word	0x00000082


	//----- nvinfo : EIATTR_KPARAM_INFO
	.align		4
.L_45:
        /*0008*/ 	.byte	0x04, 0x17
        /*000a*/ 	.short	(.L_47 - .L_46)
.L_46:
        /*000c*/ 	.word	0x00000000
        /*0010*/ 	.short	0x0008
        /*0012*/ 	.short	0x0038
        /*0014*/ 	.byte	0x00, 0xf0, 0x11, 0x00


	//----- nvinfo : EIATTR_KPARAM_INFO
	.align		4
.L_47:
        /*0018*/ 	.byte	0x04, 0x17
        /*001a*/ 	.short	(.L_49 - .L_48)
.L_48:
        /*001c*/ 	.word	0x00000000
        /*0020*/ 	.short	0x0007
        /*0022*/ 	.short	0x0034
        /*0024*/ 	.byte	0x00, 0xf0, 0x11, 0x00


	//----- nvinfo : EIATTR_KPARAM_INFO
	.align		4
.L_49:
        /*0028*/ 	.byte	0x04, 0x17
        /*002a*/ 	.short	(.L_51 - .L_50)
.L_50:
        /*002c*/ 	.word	0x00000000
        /*0030*/ 	.short	0x0006
        /*0032*/ 	.short	0x0030
        /*0034*/ 	.byte	0x00, 0xf0, 0x11, 0x00


	//----- nvinfo : EIATTR_KPARAM_INFO
	.align		4
.L_51:
        /*0038*/ 	.byte	0x04, 0x17
        /*003a*/ 	.short	(.L_53 - .L_52)
.L_52:
        /*003c*/ 	.word	0x00000000
        /*0040*/ 	.short	0x0005
        /*0042*/ 	.short	0x0028
        /*0044*/ 	.byte	0x00, 0xf5, 0x21, 0x00


	//----- nvinfo : EIATTR_KPARAM_INFO
	.align		4
.L_53:
        /*0048*/ 	.byte	0x04, 0x17
        /*004a*/ 	.short	(.L_55 - .L_54)
.L_54:
        /*004c*/ 	.word	0x00000000
        /*0050*/ 	.short	0x0004
        /*0052*/ 	.short	0x0020
        /*0054*/ 	.byte	0x00, 0xf5, 0x21, 0x00


	//----- nvinfo : EIATTR_KPARAM_INFO
	.align		4
.L_55:
        /*0058*/ 	.byte	0x04, 0x17
        /*005a*/ 	.short	(.L_57 - .L_56)
.L_56:
        /*005c*/ 	.word	0x00000000
        /*0060*/ 	.short	0x0003
        /*0062*/ 	.short	0x0018
        /*0064*/ 	.byte	0x00, 0xf5, 0x21, 0x00


	//----- nvinfo : EIATTR_KPARAM_INFO
	.align		4
.L_57:
        /*0068*/ 	.byte	0x04, 0x17
        /*006a*/ 	.short	(.L_59 - .L_58)
.L_58:
        /*006c*/ 	.word	0x00000000
        /*0070*/ 	.short	0x0002
        /*0072*/ 	.short	0x0010
        /*0074*/ 	.byte	0x00, 0xf5, 0x21, 0x00


	//----- nvinfo : EIATTR_KPARAM_INFO
	.align		4
.L_59:
        /*0078*/ 	.byte	0x04, 0x17
        /*007a*/ 	.short	(.L_61 - .L_60)
.L_60:
        /*007c*/ 	.word	0x00000000
        /*0080*/ 	.short	0x0001
        /*0082*/ 	.short	0x0008
        /*0084*/ 	.byte	0x00, 0xf5, 0x21, 0x00


	//----- nvinfo : EIATTR_KPARAM_INFO
	.align		4
.L_61:
        /*0088*/ 	.byte	0x04, 0x17
        /*008a*/ 	.short	(.L_63 - .L_62)
.L_62:
        /*008c*/ 	.word	0x00000000
        /*0090*/ 	.short	0x0000
        /*0092*/ 	.short	0x0000
        /*0094*/ 	.byte	0x00, 0xf5, 0x21, 0x00


	//----- nvinfo : EIATTR_SPARSE_MMA_MASK
	.align		4
.L_63:
        /*0098*/ 	.byte	0x03, 0x50
        /*009a*/ 	.short	0x0000


	//----- nvinfo : EIATTR_MAXREG_COUNT
	.align		4
        /*009c*/ 	.byte	0x03, 0x1b
        /*009e*/ 	.short	0x00ff


	//----- nvinfo : EIATTR_MERCURY_ISA_VERSION
	.align		4
        /*00a0*/ 	.byte	0x03, 0x5f
        /*00a2*/ 	.short	0x0101


	//----- nvinfo : EIATTR_VRC_CTA_INIT_COUNT
	.align		4
        /*00a4*/ 	.byte	0x02, 0x4a
	.zero		1
	.zero		1


	//----- nvinfo : EIATTR_EXIT_INSTR_OFFSETS
	.align		4
        /*00a8*/ 	.byte	0x04, 0x1c
        /*00aa*/ 	.short	(.L_65 - .L_64)


	//   ....[0]....
.L_64:
        /*00ac*/ 	.word	0x00000510


	//   ....[1]....
        /*00b0*/ 	.word	0x00000550


	//----- nvinfo : EIATTR_CBANK_PARAM_SIZE
	.align		4
.L_65:
        /*00b4*/ 	.byte	0x03, 0x19
        /*00b6*/ 	.short	0x003c


	//----- nvinfo : EIATTR_PARAM_CBANK
	.align		4
        /*00b8*/ 	.byte	0x04, 0x0a
        /*00ba*/ 	.short	(.L_67 - .L_66)
	.align		4
.L_66:
        /*00bc*/ 	.word	index@(.nv.constant0._Z15detectCollisionPjS_S_S_S_S_jjj)
        /*00c0*/ 	.short	0x0380
        /*00c2*/ 	.short	0x003c


	//----- nvinfo : EIATTR_SW_WAR
	.align		4
.L_67:
        /*00c4*/ 	.byte	0x04, 0x36
        /*00c6*/ 	.short	(.L_69 - .L_68)
.L_68:
        /*00c8*/ 	.word	0x00000008
.L_69:


//--------------------- .nv.info._Z10cuckooHashPjS_S_S_S_S_jjj --------------------------
	.section	.nv.info._Z10cuckooHashPjS_S_S_S_S_jjj,"",@"SHT_CUDA_INFO"
	.sectionflags	@""
	.align	4


	//----- nvinfo : EIATTR_CUDA_API_VERSION
	.align		4
        /*0000*/ 	.byte	0x04, 0x37
        /*0002*/ 	.short	(.L_71 - .L_70)
.L_70:
        /*0004*/ 	.word	0x00000082


	//----- nvinfo : EIATTR_KPARAM_INFO
	.align		4
.L_71:
        /*0008*/ 	.byte	0x04, 0x17
        /*000a*/ 	.short	(.L_73 - .L_72)
.L_72:
        /*000c*/ 	.word	0x00000000
        /*0010*/ 	.short	0x0008
        /*0012*/ 	.short	0x0038
        /*0014*/ 	.byte	0x00, 0xf0, 0x11, 0x00


	//----- nvinfo : EIATTR_KPARAM_INFO
	.align		4
.L_73:
        /*0018*/ 	.byte	0x04, 0x17
        /*001a*/ 	.short	(.L_75 - .L_74)
.L_74:
        /*001c*/ 	.word	0x00000000
        /*0020*/ 	.short	0x0007
        /*0022*/ 	.short	0x0034
        /*0024*/ 	.byte	0x00, 0xf0, 0x11, 0x00


	//----- nvinfo : EIATTR_KPARAM_INFO
	.align		4
.L_75:
        /*0028*/ 	.byte	0x04, 0x17
        /*002a*/ 	.short	(.L_77 - .L_76)
.L_76:
        /*002c*/ 	.word	0x00000000
        /*0030*/ 	.short	0x0006
        /*0032*/ 	.short	0x0030
        /*0034*/ 	.byte	0x00, 0xf0, 0x11, 0x00


	//----- nvinfo : EIATTR_KPARAM_INFO
	.align		4
.L_77:
        /*0038*/ 	.byte	0x04, 0x17
        /*003a*/ 	.short	(.L_79 - .L_78)
.L_78:
        /*003c*/ 	.word	0x00000000
        /*0040*/ 	.short	0x0005
        /*0042*/ 	.short	0x0028
        /*0044*/ 	.byte	0x00, 0xf5, 0x21, 0x00


	//----- nvinfo : EIATTR_KPARAM_INFO
	.align		4
.L_79:
        /*0048*/ 	.byte	0x04, 0x17
        /*004a*/ 	.short	(.L_81 - .L_80)
.L_80:
        /*004c*/ 	.word	0x00000000
        /*0050*/ 	.short	0x0004
        /*0052*/ 	.short	0x0020
        /*0054*/ 	.byte	0x00, 0xf5, 0x21, 0x00


	//----- nvinfo : EIATTR_KPARAM_INFO
	.align		4
.L_81:
        /*0058*/ 	.byte	0x04, 0x17
        /*005a*/ 	.short	(.L_83 - .L_82)
.L_82:
        /*005c*/ 	.word	0x00000000
        /*0060*/ 	.short	0x0003
        /*0062*/ 	.short	0x0018
        /*0064*/ 	.byte	0x00, 0xf5, 0x21, 0x00


	//----- nvinfo : EIATTR_KPARAM_INFO
	.align		4
.L_83:
        /*0068*/ 	.byte	0x04, 0x17
        /*006a*/ 	.short	(.L_85 - .L_84)
.L_84:
        /*006c*/ 	.word	0x00000000
        /*0070*/ 	.short	0x0002
        /*0072*/ 	.short	0x0010
        /*0074*/ 	.byte	0x00, 0xf5, 0x21, 0x00


	//----- nvinfo : EIATTR_KPARAM_INFO
	.align		4
.L_85:
        /*0078*/ 	.byte	0x04, 0x17
        /*007a*/ 	.short	(.L_87 - .L_86)
.L_86:
        /*007c*/ 	.word	0x00000000
        /*0080*/ 	.short	0x0001
        /*0082*/ 	.short	0x0008
        /*0084*/ 	.byte	0x00, 0xf5, 0x21, 0x00


	//----- nvinfo : EIATTR_KPARAM_INFO
	.align		4
.L_87:
        /*0088*/ 	.byte	0x04, 0x17
        /*008a*/ 	.short	(.L_89 - .L_88)
.L_88:
        /*008c*/ 	.word	0x00000000
        /*0090*/ 	.short	0x0000
        /*0092*/ 	.short	0x0000
        /*0094*/ 	.byte	0x00, 0xf5, 0x21, 0x00


	//----- nvinfo : EIATTR_SPARSE_MMA_MASK
	.align		4
.L_89:
        /*0098*/ 	.byte	0x03, 0x50
        /*009a*/ 	.short	0x0000


	//----- nvinfo : EIATTR_MAXREG_COUNT
	.align		4
        /*009c*/ 	.byte	0x03, 0x1b
        /*009e*/ 	.short	0x00ff


	//----- nvinfo : EIATTR_MERCURY_ISA_VERSION
	.align		4
        /*00a0*/ 	.byte	0x03, 0x5f
        /*00a2*/ 	.short	0x0101


	//----- nvinfo : EIATTR_VRC_CTA_INIT_COUNT
	.align		4
        /*00a4*/ 	.byte	0x02, 0x4a
	.zero		1
	.zero		1


	//----- nvinfo : EIATTR_EXIT_INSTR_OFFSETS
	.align		4
        /*00a8*/ 	.byte	0x04, 0x1c
        /*00aa*/ 	.short	(.L_91 - .L_90)


	//   ....[0]....
.L_90:
        /*00ac*/ 	.word	0x00000410


	//   ....[1]....
        /*00b0*/ 	.word	0x00000580


	//----- nvinfo : EIATTR_CRS_STACK_SIZE
	.align		4
.L_91:
        /*00b4*/ 	.byte	0x04, 0x1e
        /*00b6*/ 	.short	(.L_93 - .L_92)
.L_92:
        /*00b8*/ 	.word	0x00000000


	//----- nvinfo : EIATTR_CBANK_PARAM_SIZE
	.align		4
.L_93:
        /*00bc*/ 	.byte	0x03, 0x19
        /*00be*/ 	.short	0x003c


	//----- nvinfo : EIATTR_PARAM_CBANK
	.align		4
        /*00c0*/ 	.byte	0x04, 0x0a
        /*00c2*/ 	.short	(.L_95 - .L_94)
	.align		4
.L_94:
        /*00c4*/ 	.word	index@(.nv.constant0._Z10cuckooHashPjS_S_S_S_S_jjj)
        /*00c8*/ 	.short	0x0380
        /*00ca*/ 	.short	0x003c


	//----- nvinfo : EIATTR_SW_WAR
	.align		4
.L_95:
        /*00cc*/ 	.byte	0x04, 0x36
        /*00ce*/ 	.short	(.L_97 - .L_96)
.L_96:
        /*00d0*/ 	.word	0x00000008
.L_97:


//--------------------- .nv.callgraph             --------------------------
	.section	.nv.callgraph,"",@"SHT_CUDA_CALLGRAPH"
	.align	4
	.sectionentsize	8
	.align		4
        /*0000*/ 	.word	0x00000000
	.align		4
        /*0004*/ 	.word	0xffffffff
	.align		4
        /*0008*/ 	.word	0x00000000
	.align		4
        /*000c*/ 	.word	0xfffffffe
	.align		4
        /*0010*/ 	.word	0x00000000
	.align		4
        /*0014*/ 	.word	0xfffffffd
	.align		4
        /*0018*/ 	.word	0x00000000
	.align		4
        /*001c*/ 	.word	0xfffffffc


//--------------------- .text._Z6lookupPjS_S_S_S_jjj --------------------------
	.section	.text._Z6lookupPjS_S_S_S_jjj,"ax",@progbits
	.align	128
        .global         _Z6lookupPjS_S_S_S_jjj
        .type           _Z6lookupPjS_S_S_S_jjj,@function
        .size           _Z6lookupPjS_S_S_S_jjj,(.L_x_8 - _Z6lookupPjS_S_S_S_jjj)
        .other          _Z6lookupPjS_S_S_S_jjj,@"STO_CUDA_ENTRY STV_DEFAULT"
_Z6lookupPjS_S_S_S_jjj:
.text._Z6lookupPjS_S_S_S_jjj:
[----:B------:R-:W-:Y:S01]  /*0000*/  LDC R1, c[0x0][0x37c] ;  /* 0x0000df00ff017b82 */ /* 0x000fe20000000800 */
[----:B------:R-:W0:Y:S01]  /*0010*/  LDCU UR4, c[0x0][0x3a8] ;  /* 0x00007500ff0477ac */ /* 0x000e220008000800 */
[----:B------:R-:W1:Y:S01]  /*0020*/  S2R R0, SR_CTAID.X ;  /* 0x0000000000007919 */ /* 0x000e620000002500 */
[----:B------:R-:W2:Y:S01]  /*0030*/  S2R R9, SR_TID.X ;  /* 0x0000000000097919 */ /* 0x000ea20000002100 */
[----:B0-----:R-:W-:-:S13]  /*0040*/  ISETP.NE.AND P0, PT, RZ, UR4, PT ;  /* 0x00000004ff007c0c */ /* 0x001fda000bf05270 */
[----:B------:R-:W-:Y:S05]  /*0050*/  @!P0 EXIT ;  /* 0x000000000000894d */ /* 0x000fea0003800000 */
[----:B------:R-:W0:Y:S01]  /*0060*/  LDC.64 R2, c[0x0][0x398] ;  /* 0x0000e600ff027b82 */ /* 0x000e220000000a00 */
[----:B------:R-:W1:Y:S01]  /*0070*/  LDCU UR6, c[0x0][0x360] ;  /* 0x00006c00ff0677ac */ /* 0x000e620008000800 */
[----:B------:R-:W3:Y:S06]  /*0080*/  LDCU.64 UR4, c[0x0][0x358] ;  /* 0x00006b00ff0477ac */ /* 0x000eec0008000a00 */
[----:B------:R-:W4:Y:S01]  /*0090*/  LDC.64 R4, c[0x0][0x388] ;  /* 0x0000e200ff047b82 */ /* 0x000f220000000a00 */
[----:B------:R-:W5:Y:S01]  /*00a0*/  LDCU UR7, c[0x0][0x3ac] ;  /* 0x00007580ff0777ac */ /* 0x000f620008000800 */
[----:B------:R-:W0:Y:S06]  /*00b0*/  LDCU UR8, c[0x0][0x3ac] ;  /* 0x00007580ff0877ac */ /* 0x000e2c0008000800 */
[----:B------:R-:W5:Y:S01]  /*00c0*/  LDC.64 R6, c[0x0][0x390] ;  /* 0x0000e400ff067b82 */ /* 0x000f620000000a00 */
[----:B-12---:R-:W-:Y:S01]  /*00d0*/  IMAD R0, R0, UR6, R9 ;  /* 0x0000000600007c24 */ /* 0x006fe2000f8e0209 */
[----:B------:R-:W1:Y:S03]  /*00e0*/  LDCU UR6, c[0x0][0x3b0] ;  /* 0x00007600ff0677ac */ /* 0x000e660008000800 */
[----:B0-----:R-:W-:-:S06]  /*00f0*/  IMAD.WIDE.U32 R2, R0, 0x4, R2 ;  /* 0x0000000400027825 */ /* 0x001fcc00078e0002 */
[----:B---3--:R-:W2:Y:S04]  /*0100*/  LDG.E R2, desc[UR4][R2.64] ;  /* 0x0000000402027981 */ /* 0x008ea8000c1e1900 */
[----:B----4-:R0:W2:Y:S04]  /*0110*/  LDG.E R5, desc[UR4][R4.64] ;  /* 0x0000000404057981 */ /* 0x0100a8000c1e1900 */
[----:B-----5:R3:W2:Y:S01]  /*0120*/  LDG.E R6, desc[UR4][R6.64] ;  /* 0x0000000406067981 */ /* 0x0206a2000c1e1900 */
[----:B-1----:R-:W1:Y:S08]  /*0130*/  I2F.U32.RP R10, UR6 ;  /* 0x00000006000a7d06 */ /* 0x002e700008209000 */
[----:B-1----:R-:W1:Y:S02]  /*0140*/  MUFU.RCP R10, R10 ;  /* 0x0000000a000a7308 */ /* 0x002e640000001000 */
[----:B-1----:R-:W-:-:S06]  /*0150*/  IADD3 R8, PT, PT, R10, 0xffffffe, RZ ;  /* 0x0ffffffe0a087810 */ /* 0x002fcc0007ffe0ff */
[----:B------:R1:W0:Y:S08]  /*0160*/  F2I.FTZ.U32.TRUNC.NTZ R9, R8 ;  /* 0x0000000800097305 */ /* 0x000230000021f000 */
[----:B------:R-:W4:Y:S01]  /*0170*/  I2F.U32.RP R11, UR7 ;  /* 0x00000007000b7d06 */ /* 0x000f220008209000 */
[----:B-1----:R-:W-:Y:S01]  /*0180*/  IMAD.MOV.U32 R8, RZ, RZ, RZ ;  /* 0x000000ffff087224 */ /* 0x002fe200078e00ff */
[----:B0-----:R-:W-:-:S05]  /*0190*/  IADD3 R4, PT, PT, RZ, -R9, RZ ;  /* 0x80000009ff047210 */ /* 0x001fca0007ffe0ff */
[----:B---3--:R-:W-:-:S04]  /*01a0*/  IMAD R7, R4, UR6, RZ ;  /* 0x0000000604077c24 */ /* 0x008fc8000f8e02ff */
[----:B------:R-:W-:Y:S01]  /*01b0*/  IMAD.HI.U32 R3, R9, R7, R8 ;  /* 0x0000000709037227 */ /* 0x000fe200078e0008 */
[----:B----4-:R-:W0:Y:S01]  /*01c0*/  MUFU.RCP R11, R11 ;  /* 0x0000000b000b7308 */ /* 0x010e220000001000 */
[----:B------:R-:W-:Y:S02]  /*01d0*/  LOP3.LUT R12, RZ, UR7, RZ, 0x33, !PT ;  /* 0x00000007ff0c7c12 */ /* 0x000fe4000f8e33ff */
[----:B--2---:R-:W-:-:S04]  /*01e0*/  IMAD R6, R2, R5, R6 ;  /* 0x0000000502067224 */ /* 0x004fc800078e0206 */
[----:B------:R-:W-:-:S05]  /*01f0*/  IMAD.HI.U32 R4, R3, R6, RZ ;  /* 0x0000000603047227 */ /* 0x000fca00078e00ff */
[----:B------:R-:W-:-:S05]  /*0200*/  IADD3 R9, PT, PT, -R4, RZ, RZ ;  /* 0x000000ff04097210 */ /* 0x000fca0007ffe1ff */
[----:B------:R-:W-:-:S05]  /*0210*/  IMAD R9, R9, UR6, R6 ;  /* 0x0000000609097c24 */ /* 0x000fca000f8e0206 */
[----:B------:R-:W-:Y:S01]  /*0220*/  ISETP.GE.U32.AND P0, PT, R9, UR6, PT ;  /* 0x0000000609007c0c */ /* 0x000fe2000bf06070 */
[----:B0-----:R-:W-:-:S04]  /*0230*/  VIADD R6, R11, 0xffffffe ;  /* 0x0ffffffe0b067836 */ /* 0x001fc80000000000 */
[----:B------:R-:W0:Y:S08]  /*0240*/  F2I.FTZ.U32.TRUNC.NTZ R7, R6 ;  /* 0x0000000600077305 */ /* 0x000e30000021f000 */
[----:B------:R-:W-:-:S04]  /*0250*/  @P0 IADD3 R9, PT, PT, R9, -UR6, RZ ;  /* 0x8000000609090c10 */ /* 0x000fc8000fffe0ff */
[----:B------:R-:W-:Y:S01]  /*0260*/  ISETP.GE.U32.AND P1, PT, R9, UR6, PT ;  /* 0x0000000609007c0c */ /* 0x000fe2000bf26070 */
[----:B0-----:R-:W-:Y:S01]  /*0270*/  IMAD.MOV R5, RZ, RZ, -R7 ;  /* 0x000000ffff057224 */ /* 0x001fe200078e0a07 */
[----:B------:R-:W-:Y:S01]  /*0280*/  ISETP.NE.U32.AND P0, PT, RZ, UR6, PT ;  /* 0x00000006ff007c0c */ /* 0x000fe2000bf05070 */
[----:B------:R-:W-:Y:S01]  /*0290*/  IMAD.MOV.U32 R6, RZ, RZ, RZ ;  /* 0x000000ffff067224 */ /* 0x000fe200078e00ff */
[----:B------:R-:W-:Y:S01]  /*02a0*/  LOP3.LUT R4, RZ, UR6, RZ, 0x33, !PT ;  /* 0x00000006ff047c12 */ /* 0x000fe2000f8e33ff */
[----:B------:R-:W-:-:S08]  /*02b0*/  IMAD R5, R5, UR7, RZ ;  /* 0x0000000705057c24 */ /* 0x000fd0000f8e02ff */
[----:B------:R-:W-:Y:S01]  /*02c0*/  @P1 IADD3 R9, PT, PT, R9, -UR6, RZ ;  /* 0x8000000609091c10 */ /* 0x000fe2000fffe0ff */
[----:B------:R-:W-:Y:S01]  /*02d0*/  IMAD.HI.U32 R5, R7, R5, R6 ;  /* 0x0000000507057227 */ /* 0x000fe200078e0006 */
[----:B------:R-:W0:Y:S02]  /*02e0*/  LDCU UR6, c[0x0][0x3a8] ;  /* 0x00007500ff0677ac */ /* 0x000e240008000800 */
[----:B------:R-:W-:-:S05]  /*02f0*/  SEL R6, R4, R9, !P0 ;  /* 0x0000000904067207 */ /* 0x000fca0004000000 */
[----:B------:R-:W-:-:S05]  /*0300*/  IMAD.HI.U32 R7, R5, R6, RZ ;  /* 0x0000000605077227 */ /* 0x000fca00078e00ff */
[----:B------:R-:W-:-:S05]  /*0310*/  IADD3 R7, PT, PT, -R7, RZ, RZ ;  /* 0x000000ff07077210 */ /* 0x000fca0007ffe1ff */
[----:B------:R-:W-:Y:S02]  /*0320*/  IMAD R9, R7, UR7, R6 ;  /* 0x0000000707097c24 */ /* 0x000fe4000f8e0206 */
[----:B------:R-:W1:Y:S03]  /*0330*/  LDC.64 R6, c[0x0][0x380] ;  /* 0x0000e000ff067b82 */ /* 0x000e660000000a00 */
[----:B------:R-:W-:-:S13]  /*0340*/  ISETP.GE.U32.AND P1, PT, R9, UR7, PT ;  /* 0x0000000709007c0c */ /* 0x000fda000bf26070 */
[----:B------:R-:W-:-:S05]  /*0350*/  @P1 VIADD R9, R9, -UR7 ;  /* 0x8000000709091c36 */ /* 0x000fca0008000000 */
[----:B------:R-:W-:Y:S02]  /*0360*/  ISETP.GE.U32.AND P2, PT, R9, UR7, PT ;  /* 0x0000000709007c0c */ /* 0x000fe4000bf46070 */
[----:B------:R-:W-:-:S11]  /*0370*/  ISETP.NE.U32.AND P1, PT, RZ, UR7, PT ;  /* 0x00000007ff007c0c */ /* 0x000fd6000bf25070 */
[----:B------:R-:W-:Y:S01]  /*0380*/  @P2 IADD3 R9, PT, PT, R9, -UR7, RZ ;  /* 0x8000000709092c10 */ /* 0x000fe2000fffe0ff */
[----:B------:R-:W2:Y:S03]  /*0390*/  LDCU UR7, c[0x0][0x3b0] ;  /* 0x00007600ff0777ac */ /* 0x000ea60008000800 */
[----:B------:R-:W-:-:S05]  /*03a0*/  SEL R9, R12, R9, !P1 ;  /* 0x000000090c097207 */ /* 0x000fca0004800000 */
[----:B-1----:R-:W-:-:S06]  /*03b0*/  IMAD.WIDE.U32 R6, R9, 0x4, R6 ;  /* 0x0000000409067825 */ /* 0x002fcc00078e0006 */
[----:B------:R-:W3:Y:S01]  /*03c0*/  LDG.E R7, desc[UR4][R6.64] ;  /* 0x0000000406077981 */ /* 0x000ee2000c1e1900 */
[----:B------:R-:W-:Y:S01]  /*03d0*/  BSSY.RECONVERGENT B0, `(.L_x_0) ;  /* 0x0000023000007945 */ /* 0x000fe20003800200 */
[----:B---3--:R-:W-:-:S13]  /*03e0*/  ISETP.NE.AND P2, PT, R7, R2, PT ;  /* 0x000000020700720c */ /* 0x008fda0003f45270 */
[----:B0-2---:R-:W-:Y:S05]  /*03f0*/  @!P2 BRA `(.L_x_1) ;  /* 0x000000000080a947 */ /* 0x005fea0003800000 */
[----:B------:R-:W0:Y:S01]  /*0400*/  LDC.64 R6, c[0x0][0x390] ;  /* 0x0000e400ff067b82 */ /* 0x000e220000000a00 */
[----:B------:R-:W-:-:S07]  /*0410*/  IMAD.MOV.U32 R13, RZ, RZ, RZ ;  /* 0x000000ffff0d7224 */ /* 0x000fce00078e00ff */
[----:B------:R-:W1:Y:S08]  /*0420*/  LDC.64 R8, c[0x0][0x380] ;  /* 0x0000e000ff087b82 */ /* 0x000e700000000a00 */
[----:B------:R-:W2:Y:S02]  /*0430*/  LDC.64 R10, c[0x0][0x388] ;  /* 0x0000e200ff0a7b82 */ /* 0x000ea40000000a00 */
.L_x_2:
[----:B------:R-:W-:-:S04]  /*0440*/  IADD3 R13, PT, PT, R13, 0x1, RZ ;  /* 0x000000010d0d7810 */ /* 0x000fc80007ffe0ff */
[----:B------:R-:W-:-:S13]  /*0450*/  ISETP.NE.AND P2, PT, R13, UR6, PT ;  /* 0x000000060d007c0c */ /* 0x000fda000bf45270 */
[----:B------:R-:W-:Y:S05]  /*0460*/  @!P2 EXIT ;  /* 0x000000000000a94d */ /* 0x000fea0003800000 */
[----:B--2---:R-:W-:-:S04]  /*0470*/  IMAD.WIDE.U32 R14, R13, 0x4, R10 ;  /* 0x000000040d0e7825 */ /* 0x004fc800078e000a */
[----:B0-----:R-:W-:Y:S02]  /*0480*/  IMAD.WIDE.U32 R16, R13, 0x4, R6 ;  /* 0x000000040d107825 */ /* 0x001fe400078e0006 */
[----:B------:R-:W2:Y:S04]  /*0490*/  LDG.E R15, desc[UR4][R14.64] ;  /* 0x000000040e0f7981 */ /* 0x000ea8000c1e1900 */
[----:B------:R-:W2:Y:S02]  /*04a0*/  LDG.E R16, desc[UR4][R16.64] ;  /* 0x0000000410107981 */ /* 0x000ea4000c1e1900 */
[----:B--2---:R-:W-:-:S04]  /*04b0*/  IMAD R18, R2, R15, R16 ;  /* 0x0000000f02127224 */ /* 0x004fc800078e0210 */
[----:B------:R-:W-:-:S04]  /*04c0*/  IMAD.HI.U32 R19, R3, R18, RZ ;  /* 0x0000001203137227 */ /* 0x000fc800078e00ff */
[----:B------:R-:W-:-:S04]  /*04d0*/  IMAD.MOV R19, RZ, RZ, -R19 ;  /* 0x000000ffff137224 */ /* 0x000fc800078e0a13 */
[----:B------:R-:W-:-:S05]  /*04e0*/  IMAD R19, R19, UR7, R18 ;  /* 0x0000000713137c24 */ /* 0x000fca000f8e0212 */
[----:B------:R-:W-:-:S13]  /*04f0*/  ISETP.GE.U32.AND P2, PT, R19, UR7, PT ;  /* 0x0000000713007c0c */ /* 0x000fda000bf46070 */
[----:B------:R-:W-:-:S04]  /*0500*/  @P2 IADD3 R19, PT, PT, R19, -UR7, RZ ;  /* 0x8000000713132c10 */ /* 0x000fc8000fffe0ff */
[----:B------:R-:W-:-:S13]  /*0510*/  ISETP.GE.U32.AND P2, PT, R19, UR7, PT ;  /* 0x0000000713007c0c */ /* 0x000fda000bf46070 */
[----:B------:R-:W-:-:S05]  /*0520*/  @P2 VIADD R19, R19, -UR7 ;  /* 0x8000000713132c36 */ /* 0x000fca0008000000 */
[----:B------:R-:W-:-:S05]  /*0530*/  SEL R18, R4, R19, !P0 ;  /* 0x0000001304127207 */ /* 0x000fca0004000000 */
[----:B------:R-:W-:-:S05]  /*0540*/  IMAD.HI.U32 R14, R5, R18, RZ ;  /* 0x00000012050e7227 */ /* 0x000fca00078e00ff */
[----:B------:R-:W-:-:S05]  /*0550*/  IADD3 R15, PT, PT, -R14, RZ, RZ ;  /* 0x000000ff0e0f7210 */ /* 0x000fca0007ffe1ff */
[----:B------:R-:W-:-:S05]  /*0560*/  IMAD R15, R15, UR8, R18 ;  /* 0x000000080f0f7c24 */ /* 0x000fca000f8e0212 */
[----:B------:R-:W-:-:S13]  /*0570*/  ISETP.GE.U32.AND P2, PT, R15, UR8, PT ;  /* 0x000000080f007c0c */ /* 0x000fda000bf46070 */
[----:B------:R-:W-:-:S05]  /*0580*/  @P2 VIADD R15, R15, -UR8 ;  /* 0x800000080f0f2c36 */ /* 0x000fca0008000000 */
[----:B------:R-:W-:-:S13]  /*0590*/  ISETP.GE.U32.AND P2, PT, R15, UR8, PT ;  /* 0x000000080f007c0c */ /* 0x000fda000bf46070 */
[----:B------:R-:W-:-:S04]  /*05a0*/  @P2 IADD3 R15, PT, PT, R15, -UR8, RZ ;  /* 0x800000080f0f2c10 */ /* 0x000fc8000fffe0ff */
[----:B------:R-:W-:-:S05]  /*05b0*/  SEL R15, R12, R15, !P1 ;  /* 0x0000000f0c0f7207 */ /* 0x000fca0004800000 */
[----:B-1----:R-:W-:-:S06]  /*05c0*/  IMAD.WIDE.U32 R14, R15, 0x4, R8 ;  /* 0x000000040f0e7825 */ /* 0x002fcc00078e0008 */
[----:B------:R-:W2:Y:S02]  /*05d0*/  LDG.E R15, desc[UR4][R14.64] ;  /* 0x000000040e0f7981 */ /* 0x000ea4000c1e1900 */
[----:B--2---:R-:W-:-:S13]  /*05e0*/  ISETP.NE.AND P2, PT, R15, R2, PT ;  /* 0x000000020f00720c */ /* 0x004fda0003f45270 */
[----:B------:R-:W-:Y:S05]  /*05f0*/  @P2 BRA `(.L_x_2) ;  /* 0xfffffffc00902947 */ /* 0x000fea000383ffff */
.L_x_1:
[----:B------:R-:W-:Y:S05]  /*0600*/  BSYNC.RECONVERGENT B0 ;  /* 0x0000000000007941 */ /* 0x000fea0003800200 */
.L_x_0:
[----:B------:R-:W0:Y:S01]  /*0610*/  LDC.64 R2, c[0x0][0x3a0] ;  /* 0x0000e800ff027b82 */ /* 0x000e220000000a00 */
[----:B------:R-:W-:Y:S02]  /*0620*/  IMAD.MOV.U32 R5, RZ, RZ, 0x1 ;  /* 0x00000001ff057424 */ /* 0x000fe400078e00ff */
[----:B0-----:R-:W-:-:S05]  /*0630*/  IMAD.WIDE.U32 R2, R0, 0x4, R2 ;  /* 0x0000000400027825 */ /* 0x001fca00078e0002 */
[----:B------:R-:W-:Y:S01]  /*0640*/  STG.E desc[UR4][R2.64], R5 ;  /* 0x0000000502007986 */ /* 0x000fe2000c101904 */
[----:B------:R-:W-:Y:S05]  /*0650*/  EXIT ;  /* 0x000000000000794d */ /* 0x000fea0003800000 */
.L_x_3:
[----:B------:R-:W-:-:S00]  /*0660*/  BRA `(.L_x_3) ;  /* 0xfffffffc00fc7947 */ /* 0x000fc0000383ffff */
[----:B------:R-:W-:-:S00]  /*0670*/  NOP ;  /* 0x0000000000007918 */ /* 0x000fc00000000000 */
        /* <DEDUP_REMOVED lines=8> */
.L_x_8:


//--------------------- .text._Z15detectCollisionPjS_S_S_S_S_jjj --------------------------
	.section	.text._Z15detectCollisionPjS_S_S_S_S_jjj,"ax",@progbits
	.align	128
        .global         _Z15detectCollisionPjS_S_S_S_S_jjj
        .type           _Z15detectCollisionPjS_S_S_S_S_jjj,@function
        .size           _Z15detectCollisionPjS_S_S_S_S_jjj,(.L_x_9 - _Z15detectCollisionPjS_S_S_S_S_jjj)
        .other          _Z15detectCollisionPjS_S_S_S_S_jjj,@"STO_CUDA_ENTRY STV_DEFAULT"
_Z15detectCollisionPjS_S_S_S_S_jjj:
.text._Z15detectCollisionPjS_S_S_S_S_jjj:
[----:B------:R-:W-:Y:S01]  /*0000*/  LDC R1, c[0x0][0x37c] ;  /* 0x0000df00ff017b82 */ /* 0x000fe20000000800 */
[----:B------:R-:W0:Y:S07]  /*0010*/  S2R R0, SR_CTAID.X ;  /* 0x0000000000007919 */ /* 0x000e2e0000002500 */
[----:B------:R-:W1:Y:S01]  /*0020*/  LDC.64 R2, c[0x0][0x3a0] ;  /* 0x0000e800ff027b82 */ /* 0x000e620000000a00 */
[----:B------:R-:W0:Y:S01]  /*0030*/  LDCU UR6, c[0x0][0x360] ;  /* 0x00006c00ff0677ac */ /* 0x000e220008000800 */
[----:B------:R-:W0:Y:S01]  /*0040*/  S2R R5, SR_TID.X ;  /* 0x0000000000057919 */ /* 0x000e220000002100 */
[----:B------:R-:W2:Y:S01]  /*0050*/  LDCU.64 UR4, c[0x0][0x358] ;  /* 0x00006b00ff0477ac */ /* 0x000ea20008000a00 */
[----:B0-----:R-:W-:Y:S01]  /*0060*/  IMAD R0, R0, UR6, R5 ;  /* 0x0000000600007c24 */ /* 0x001fe2000f8e0205 */
[----:B------:R-:W0:Y:S03]  /*0070*/  LDCU.64 UR6, c[0x0][0x3b0] ;  /* 0x00007600ff0677ac */ /* 0x000e260008000a00 */
[----:B-1----:R-:W-:-:S06]  /*0080*/  IMAD.WIDE.U32 R2, R0, 0x4, R2 ;  /* 0x0000000400027825 */ /* 0x002fcc00078e0002 */
[----:B--2---:R-:W2:Y:S01]  /*0090*/  LDG.E R2, desc[UR4][R2.64] ;  /* 0x0000000402027981 */ /* 0x004ea2000c1e1900 */
[----:B0-----:R-:W0:Y:S01]  /*00a0*/  I2F.U32.RP R6, UR6 ;  /* 0x0000000600067d06 */ /* 0x001e220008209000 */
[----:B------:R-:W-:-:S07]  /*00b0*/  ISETP.NE.U32.AND P1, PT, RZ, UR6, PT ;  /* 0x00000006ff007c0c */ /* 0x000fce000bf25070 */
[----:B0-----:R-:W0:Y:S02]  /*00c0*/  MUFU.RCP R6, R6 ;  /* 0x0000000600067308 */ /* 0x001e240000001000 */
[----:B0-----:R-:W-:-:S06]  /*00d0*/  IADD3 R4, PT, PT, R6, 0xffffffe, RZ ;  /* 0x0ffffffe06047810 */ /* 0x001fcc0007ffe0ff */
[----:B------:R0:W1:Y:S02]  /*00e0*/  F2I.FTZ.U32.TRUNC.NTZ R5, R4 ;  /* 0x0000000400057305 */ /* 0x000064000021f000 */
[----:B0-----:R-:W-:Y:S01]  /*00f0*/  IMAD.MOV.U32 R4, RZ, RZ, RZ ;  /* 0x000000ffff047224 */ /* 0x001fe200078e00ff */
[----:B-1----:R-:W-:-:S05]  /*0100*/  IADD3 R7, PT, PT, RZ, -R5, RZ ;  /* 0x80000005ff077210 */ /* 0x002fca0007ffe0ff */
[----:B------:R-:W-:-:S04]  /*0110*/  IMAD R7, R7, UR6, RZ ;  /* 0x0000000607077c24 */ /* 0x000fc8000f8e02ff */
[----:B------:R-:W-:Y:S02]  /*0120*/  IMAD.HI.U32 R5, R5, R7, R4 ;  /* 0x0000000705057227 */ /* 0x000fe400078e0004 */
[----:B------:R-:W0:Y:S01]  /*0130*/  LDC.64 R6, c[0x0][0x390] ;  /* 0x0000e400ff067b82 */ /* 0x000e220000000a00 */
[----:B--2---:R-:W-:-:S05]  /*0140*/  IADD3 R2, PT, PT, R2, -0x1, RZ ;  /* 0xffffffff02027810 */ /* 0x004fca0007ffe0ff */
[----:B------:R-:W-:-:S05]  /*0150*/  IMAD.HI.U32 R5, R5, R2, RZ ;  /* 0x0000000205057227 */ /* 0x000fca00078e00ff */
[----:B------:R-:W-:-:S05]  /*0160*/  IADD3 R5, PT, PT, -R5, RZ, RZ ;  /* 0x000000ff05057210 */ /* 0x000fca0007ffe1ff */
[----:B------:R-:W-:Y:S02]  /*0170*/  IMAD R9, R5, UR6, R2 ;  /* 0x0000000605097c24 */ /* 0x000fe4000f8e0202 */
[----:B------:R-:W1:Y:S03]  /*0180*/  LDC.64 R2, c[0x0][0x398] ;  /* 0x0000e600ff027b82 */ /* 0x000e660000000a00 */
[----:B------:R-:W-:-:S05]  /*0190*/  ISETP.GE.U32.AND P0, PT, R9, UR6, PT ;  /* 0x0000000609007c0c */ /* 0x000fca000bf06070 */
[----:B------:R-:W2:Y:S08]  /*01a0*/  LDC.64 R4, c[0x0][0x388] ;  /* 0x0000e200ff047b82 */ /* 0x000eb00000000a00 */
[----:B------:R-:W-:-:S05]  /*01b0*/  @P0 VIADD R9, R9, -UR6 ;  /* 0x8000000609090c36 */ /* 0x000fca0008000000 */
[----:B------:R-:W-:Y:S01]  /*01c0*/  ISETP.GE.U32.AND P0, PT, R9, UR6, PT ;  /* 0x0000000609007c0c */ /* 0x000fe2000bf06070 */
[----:B-1----:R-:W-:-:S06]  /*01d0*/  IMAD.WIDE.U32 R2, R0, 0x4, R2 ;  /* 0x0000000400027825 */ /* 0x002fcc00078e0002 */
[----:B------:R1:W3:Y:S06]  /*01e0*/  LDG.E R2, desc[UR4][R2.64] ;  /* 0x0000000402027981 */ /* 0x0002ec000c1e1900 */
[----:B------:R-:W-:Y:S02]  /*01f0*/  @P0 IADD3 R9, PT, PT, R9, -UR6, RZ ;  /* 0x8000000609090c10 */ /* 0x000fe4000fffe0ff */
[----:B------:R-:W-:Y:S01]  /*0200*/  @!P1 LOP3.LUT R9, RZ, UR6, RZ, 0x33, !PT ;  /* 0x00000006ff099c12 */ /* 0x000fe2000f8e33ff */
[----:B------:R-:W4:Y:S04]  /*0210*/  LDCU UR6, c[0x0][0x3b8] ;  /* 0x00007700ff0677ac */ /* 0x000f280008000800 */
[----:B--2---:R-:W-:-:S04]  /*0220*/  IMAD.WIDE.U32 R4, R9, 0x4, R4 ;  /* 0x0000000409047825 */ /* 0x004fc800078e0004 */
[----:B0-----:R-:W-:Y:S02]  /*0230*/  IMAD.WIDE.U32 R6, R9, 0x4, R6 ;  /* 0x0000000409067825 */ /* 0x001fe400078e0006 */
[----:B------:R0:W3:Y:S04]  /*0240*/  LDG.E R5, desc[UR4][R4.64] ;  /* 0x0000000404057981 */ /* 0x0000e8000c1e1900 */
[----:B------:R-:W3:Y:S01]  /*0250*/  LDG.E R6, desc[UR4][R6.64] ;  /* 0x0000000406067981 */ /* 0x000ee2000c1e1900 */
[----:B----4-:R-:W2:Y:S08]  /*0260*/  I2F.U32.RP R10, UR6 ;  /* 0x00000006000a7d06 */ /* 0x010eb00008209000 */
[----:B--2---:R-:W2:Y:S02]  /*0270*/  MUFU.RCP R10, R10 ;  /* 0x0000000a000a7308 */ /* 0x004ea40000001000 */
[----:B--2---:R-:W-:-:S06]  /*0280*/  IADD3 R8, PT, PT, R10, 0xffffffe, RZ ;  /* 0x0ffffffe0a087810 */ /* 0x004fcc0007ffe0ff */
[----:B------:R2:W4:Y:S08]  /*0290*/  F2I.FTZ.U32.TRUNC.NTZ R9, R8 ;  /* 0x0000000800097305 */ /* 0x000530000021f000 */
[----:B------:R-:W5:Y:S01]  /*02a0*/  I2F.U32.RP R11, UR7 ;  /* 0x00000007000b7d06 */ /* 0x000f620008209000 */
[----:B--2---:R-:W-:Y:S02]  /*02b0*/  HFMA2 R8, -RZ, RZ, 0, 0 ;  /* 0x00000000ff087431 */ /* 0x004fe400000001ff */
[----:B----4-:R-:W-:-:S04]  /*02c0*/  IMAD.MOV R12, RZ, RZ, -R9 ;  /* 0x000000ffff0c7224 */ /* 0x010fc800078e0a09 */
[----:B-1----:R-:W-:-:S04]  /*02d0*/  IMAD R3, R12, UR6, RZ ;  /* 0x000000060c037c24 */ /* 0x002fc8000f8e02ff */
[----:B0-----:R-:W-:Y:S01]  /*02e0*/  IMAD.HI.U32 R4, R9, R3, R8 ;  /* 0x0000000309047227 */ /* 0x001fe200078e0008 */
[----:B-----5:R-:W0:Y:S01]  /*02f0*/  MUFU.RCP R11, R11 ;  /* 0x0000000b000b7308 */ /* 0x020e220000001000 */
[----:B------:R-:W-:Y:S02]  /*0300*/  ISETP.NE.U32.AND P1, PT, RZ, UR6, PT ;  /* 0x00000006ff007c0c */ /* 0x000fe4000bf25070 */
[----:B---3--:R-:W-:-:S04]  /*0310*/  IMAD R5, R5, R2, R6 ;  /* 0x0000000205057224 */ /* 0x008fc800078e0206 */
[----:B------:R-:W-:-:S05]  /*0320*/  IMAD.HI.U32 R4, R4, R5, RZ ;  /* 0x0000000504047227 */ /* 0x000fca00078e00ff */
[----:B------:R-:W-:-:S05]  /*0330*/  IADD3 R4, PT, PT, -R4, RZ, RZ ;  /* 0x000000ff04047210 */ /* 0x000fca0007ffe1ff */
[----:B------:R-:W-:Y:S02]  /*0340*/  IMAD R3, R4, UR6, R5 ;  /* 0x0000000604037c24 */ /* 0x000fe4000f8e0205 */
[----:B0-----:R-:W-:-:S03]  /*0350*/  VIADD R4, R11, 0xffffffe ;  /* 0x0ffffffe0b047836 */ /* 0x001fc60000000000 */
[----:B------:R-:W-:Y:S01]  /*0360*/  ISETP.GE.U32.AND P0, PT, R3, UR6, PT ;  /* 0x0000000603007c0c */ /* 0x000fe2000bf06070 */
[----:B------:R-:W0:-:S12]  /*0370*/  F2I.FTZ.U32.TRUNC.NTZ R5, R4 ;  /* 0x0000000400057305 */ /* 0x000e18000021f000 */
[----:B------:R-:W-:-:S04]  /*0380*/  @P0 IADD3 R3, PT, PT, R3, -UR6, RZ ;  /* 0x8000000603030c10 */ /* 0x000fc8000fffe0ff */
[----:B------:R-:W-:Y:S02]  /*0390*/  ISETP.GE.U32.AND P0, PT, R3, UR6, PT ;  /* 0x0000000603007c0c */ /* 0x000fe4000bf06070 */
[----:B0-----:R-:W-:Y:S02]  /*03a0*/  IADD3 R7, PT, PT, RZ, -R5, RZ ;  /* 0x80000005ff077210 */ /* 0x001fe40007ffe0ff */
[----:B------:R-:W-:-:S03]  /*03b0*/  MOV R4, RZ ;  /* 0x000000ff00047202 */ /* 0x000fc60000000f00 */
[----:B------:R-:W-:-:S04]  /*03c0*/  IMAD R7, R7, UR7, RZ ;  /* 0x0000000707077c24 */ /* 0x000fc8000f8e02ff */
[----:B------:R-:W-:Y:S02]  /*03d0*/  IMAD.HI.U32 R6, R5, R7, R4 ;  /* 0x0000000705067227 */ /* 0x000fe400078e0004 */
[----:B------:R-:W0:Y:S02]  /*03e0*/  LDC.64 R4, c[0x0][0x380] ;  /* 0x0000e000ff047b82 */ /* 0x000e240000000a00 */
[----:B------:R-:W-:Y:S01]  /*03f0*/  @P0 VIADD R3, R3, -UR6 ;  /* 0x8000000603030c36 */ /* 0x000fe20008000000 */
[----:B------:R-:W-:-:S05]  /*0400*/  @!P1 LOP3.LUT R3, RZ, UR6, RZ, 0x33, !PT ;  /* 0x00000006ff039c12 */ /* 0x000fca000f8e33ff */
[----:B------:R-:W-:-:S05]  /*0410*/  IMAD.HI.U32 R6, R6, R3, RZ ;  /* 0x0000000306067227 */ /* 0x000fca00078e00ff */
[----:B------:R-:W-:-:S05]  /*0420*/  IADD3 R6, PT, PT, -R6, RZ, RZ ;  /* 0x000000ff06067210 */ /* 0x000fca0007ffe1ff */
[----:B------:R-:W-:-:S05]  /*0430*/  IMAD R3, R6, UR7, R3 ;  /* 0x0000000706037c24 */ /* 0x000fca000f8e0203 */
[----:B------:R-:W-:Y:S02]  /*0440*/  ISETP.GE.U32.AND P0, PT, R3, UR7, PT ;  /* 0x0000000703007c0c */ /* 0x000fe4000bf06070 */
[----:B------:R-:W-:-:S11]  /*0450*/  ISETP.NE.U32.AND P1, PT, RZ, UR7, PT ;  /* 0x00000007ff007c0c */ /* 0x000fd6000bf25070 */
[----:B------:R-:W-:-:S05]  /*0460*/  @P0 VIADD R3, R3, -UR7 ;  /* 0x8000000703030c36 */ /* 0x000fca0008000000 */
[----:B------:R-:W-:-:S13]  /*0470*/  ISETP.GE.U32.AND P0, PT, R3, UR7, PT ;  /* 0x0000000703007c0c */ /* 0x000fda000bf06070 */
[----:B------:R-:W-:Y:S02]  /*0480*/  @P0 IADD3 R3, PT, PT, R3, -UR7, RZ ;  /* 0x8000000703030c10 */ /* 0x000fe4000fffe0ff */
[----:B------:R-:W-:-:S05]  /*0490*/  @!P1 LOP3.LUT R3, RZ, UR7, RZ, 0x33, !PT ;  /* 0x00000007ff039c12 */ /* 0x000fca000f8e33ff */
[----:B0-----:R-:W-:-:S06]  /*04a0*/  IMAD.WIDE.U32 R4, R3, 0x4, R4 ;  /* 0x0000000403047825 */ /* 0x001fcc00078e0004 */
[----:B------:R-:W2:Y:S02]  /*04b0*/  LDG.E R5, desc[UR4][R4.64] ;  /* 0x0000000404057981 */ /* 0x000ea4000c1e1900 */
[----:B--2---:R-:W-:-:S13]  /*04c0*/  ISETP.NE.AND P0, PT, R5, R2, PT ;  /* 0x000000020500720c */ /* 0x004fda0003f05270 */
[----:B------:R-:W0:Y:S01]  /*04d0*/  @P0 LDC.64 R2, c[0x0][0x3a8] ;  /* 0x0000ea00ff020b82 */ /* 0x000e220000000a00 */
[----:B------:R-:W-:Y:S01]  /*04e0*/  @P0 MOV R7, 0x1 ;  /* 0x0000000100070802 */ /* 0x000fe20000000f00 */
[----:B0-----:R-:W-:-:S05]  /*04f0*/  @P0 IMAD.WIDE.U32 R2, R0, 0x4, R2 ;  /* 0x0000000400020825 */ /* 0x001fca00078e0002 */
[----:B------:R0:W-:Y:S01]  /*0500*/  @P0 STG.E desc[UR4][R2.64], R7 ;  /* 0x0000000702000986 */ /* 0x0001e2000c101904 */
[----:B------:R-:W-:Y:S05]  /*0510*/  @P0 EXIT ;  /* 0x000000000000094d */ /* 0x000fea0003800000 */
[----:B0-----:R-:W0:Y:S02]  /*0520*/  LDC.64 R2, c[0x0][0x3a8] ;  /* 0x0000ea00ff027b82 */ /* 0x001e240000000a00 */
[----:B0-----:R-:W-:-:S05]  /*0530*/  IMAD.WIDE.U32 R2, R0, 0x4, R2 ;  /* 0x0000000400027825 */ /* 0x001fca00078e0002 */
[----:B------:R-:W-:Y:S01]  /*0540*/  STG.E desc[UR4][R2.64], RZ ;  /* 0x000000ff02007986 */ /* 0x000fe2000c101904 */
[----:B------:R-:W-:Y:S05]  /*0550*/  EXIT ;  /* 0x000000000000794d */ /* 0x000fea0003800000 */
.L_x_4:
        /* <DEDUP_REMOVED lines=10> */
.L_x_9:


//--------------------- .text._Z10cuckooHashPjS_S_S_S_S_jjj --------------------------
	.section	.text._Z10cuckooHashPjS_S_S_S_S_jjj,"ax",@progbits
	.align	128
        .global         _Z10cuckooHashPjS_S_S_S_S_jjj
        .type           _Z10cuckooHashPjS_S_S_S_S_jjj,@function
        .size           _Z10cuckooHashPjS_S_S_S_S_jjj,(.L_x_10 - _Z10cuckooHashPjS_S_S_S_S_jjj)
        .other          _Z10cuckooHashPjS_S_S_S_S_jjj,@"STO_CUDA_ENTRY STV_DEFAULT"
_Z10cuckooHashPjS_S_S_S_S_jjj:
.text._Z10cuckooHashPjS_S_S_S_S_jjj:
[----:B------:R-:W-:Y:S01]  /*0000*/  LDC R1, c[0x0][0x37c] ;  /* 0x0000df00ff017b82 */ /* 0x000fe20000000800 */
[----:B------:R-:W0:Y:S07]  /*0010*/  S2R R5, SR_CTAID.X ;  /* 0x0000000000057919 */ /* 0x000e2e0000002500 */
[----:B------:R-:W1:Y:S01]  /*0020*/  LDC.64 R2, c[0x0][0x3a0] ;  /* 0x0000e800ff027b82 */ /* 0x000e620000000a00 */
[----:B------:R-:W0:Y:S01]  /*0030*/  LDCU UR6, c[0x0][0x360] ;  /* 0x00006c00ff0677ac */ /* 0x000e220008000800 */
[----:B------:R-:W0:Y:S01]  /*0040*/  S2R R0, SR_TID.X ;  /* 0x0000000000007919 */ /* 0x000e220000002100 */
[----:B------:R-:W2:Y:S05]  /*0050*/  LDCU.64 UR4, c[0x0][0x358] ;  /* 0x00006b00ff0477ac */ /* 0x000eaa0008000a00 */
[----:B------:R-:W3:Y:S01]  /*0060*/  LDC.64 R6, c[0x0][0x388] ;  /* 0x0000e200ff067b82 */ /* 0x000ee20000000a00 */
[----:B------:R-:W4:Y:S07]  /*0070*/  LDCU UR7, c[0x0][0x3b4] ;  /* 0x00007680ff0777ac */ /* 0x000f2e0008000800 */
[----:B------:R-:W5:Y:S08]  /*0080*/  LDC.64 R10, c[0x0][0x390] ;  /* 0x0000e400ff0a7b82 */ /* 0x000f700000000a00 */
[----:B------:R-:W4:Y:S08]  /*0090*/  LDC.64 R8, c[0x0][0x398] ;  /* 0x0000e600ff087b82 */ /* 0x000f300000000a00 */
[----:B------:R-:W3:Y:S01]  /*00a0*/  LDC.64 R12, c[0x0][0x3a8] ;  /* 0x0000ea00ff0c7b82 */ /* 0x000ee20000000a00 */
[----:B0-----:R-:W-:Y:S01]  /*00b0*/  IMAD R5, R5, UR6, R0 ;  /* 0x0000000605057c24 */ /* 0x001fe2000f8e0200 */
[----:B------:R-:W0:Y:S03]  /*00c0*/  LDCU UR6, c[0x0][0x3b8] ;  /* 0x00007700ff0677ac */ /* 0x000e260008000800 */
[----:B-1----:R-:W-:-:S05]  /*00d0*/  IMAD.WIDE.U32 R2, R5, 0x4, R2 ;  /* 0x0000000405027825 */ /* 0x002fca00078e0002 */
[----:B--2---:R-:W2:Y:S01]  /*00e0*/  LDG.E R0, desc[UR4][R2.64] ;  /* 0x0000000402007981 */ /* 0x004ea2000c1e1900 */
[----:B----4-:R-:W-:-:S05]  /*00f0*/  IMAD.WIDE.U32 R8, R5, 0x4, R8 ;  /* 0x0000000405087825 */ /* 0x010fca00078e0008 */
[----:B------:R1:W4:Y:S01]  /*0100*/  LDG.E R4, desc[UR4][R8.64] ;  /* 0x0000000408047981 */ /* 0x000322000c1e1900 */
[----:B---3--:R-:W-:-:S05]  /*0110*/  IMAD.WIDE.U32 R12, R5, 0x4, R12 ;  /* 0x00000004050c7825 */ /* 0x008fca00078e000c */
[----:B------:R-:W3:Y:S01]  /*0120*/  LDG.E R5, desc[UR4][R12.64] ;  /* 0x000000040c057981 */ /* 0x000ee2000c1e1900 */
[----:B0-----:R-:W0:Y:S08]  /*0130*/  I2F.U32.RP R14, UR6 ;  /* 0x00000006000e7d06 */ /* 0x001e300008209000 */
[----:B0-----:R-:W0:Y:S01]  /*0140*/  MUFU.RCP R14, R14 ;  /* 0x0000000e000e7308 */ /* 0x001e220000001000 */
[----:B--2---:R-:W-:-:S04]  /*0150*/  IMAD.WIDE.U32 R6, R0, 0x4, R6 ;  /* 0x0000000400067825 */ /* 0x004fc800078e0006 */
[----:B-----5:R-:W-:Y:S02]  /*0160*/  IMAD.WIDE.U32 R10, R0, 0x4, R10 ;  /* 0x00000004000a7825 */ /* 0x020fe400078e000a */
[----:B------:R-:W4:Y:S04]  /*0170*/  LDG.E R7, desc[UR4][R6.64] ;  /* 0x0000000406077981 */ /* 0x000f28000c1e1900 */
[----:B------:R2:W4:Y:S01]  /*0180*/  LDG.E R10, desc[UR4][R10.64] ;  /* 0x000000040a0a7981 */ /* 0x000522000c1e1900 */
[----:B0-----:R-:W-:-:S04]  /*0190*/  IADD3 R15, PT, PT, R14, 0xffffffe, RZ ;  /* 0x0ffffffe0e0f7810 */ /* 0x001fc80007ffe0ff */
[----:B-1----:R-:W0:Y:S01]  /*01a0*/  F2I.FTZ.U32.TRUNC.NTZ R9, R15 ;  /* 0x0000000f00097305 */ /* 0x002e22000021f000 */
[----:B------:R-:W-:-:S07]  /*01b0*/  IMAD.MOV.U32 R8, RZ, RZ, RZ ;  /* 0x000000ffff087224 */ /* 0x000fce00078e00ff */
[----:B--2---:R-:W1:Y:S01]  /*01c0*/  I2F.U32.RP R11, UR7 ;  /* 0x00000007000b7d06 */ /* 0x004e620008209000 */
[----:B0-----:R-:W-:-:S05]  /*01d0*/  IADD3 R17, PT, PT, RZ, -R9, RZ ;  /* 0x80000009ff117210 */ /* 0x001fca0007ffe0ff */
[----:B------:R-:W-:-:S04]  /*01e0*/  IMAD R17, R17, UR6, RZ ;  /* 0x0000000611117c24 */ /* 0x000fc8000f8e02ff */
[----:B------:R-:W-:Y:S01]  /*01f0*/  IMAD.HI.U32 R8, R9, R17, R8 ;  /* 0x0000001109087227 */ /* 0x000fe200078e0008 */
[----:B-1----:R-:W0:Y:S01]  /*0200*/  MUFU.RCP R11, R11 ;  /* 0x0000000b000b7308 */ /* 0x002e220000001000 */
[----:B------:R-:W-:Y:S02]  /*0210*/  ISETP.NE.U32.AND P1, PT, RZ, UR6, PT ;  /* 0x00000006ff007c0c */ /* 0x000fe4000bf25070 */
[----:B0-----:R-:W-:Y:S01]  /*0220*/  VIADD R6, R11, 0xffffffe ;  /* 0x0ffffffe0b067836 */ /* 0x001fe20000000000 */
[----:B------:R-:W-:Y:S01]  /*0230*/  BSSY.RECONVERGENT B0, `(.L_x_5) ;  /* 0x000001f000007945 */ /* 0x000fe20003800200 */
[----:B----4-:R-:W-:-:S04]  /*0240*/  IMAD R7, R7, R4, R10 ;  /* 0x0000000407077224 */ /* 0x010fc800078e020a */
[----:B------:R-:W-:-:S05]  /*0250*/  IMAD.HI.U32 R8, R8, R7, RZ ;  /* 0x0000000708087227 */ /* 0x000fca00078e00ff */
[----:B------:R-:W-:-:S05]  /*0260*/  IADD3 R8, PT, PT, -R8, RZ, RZ ;  /* 0x000000ff08087210 */ /* 0x000fca0007ffe1ff */
[----:B------:R-:W-:-:S05]  /*0270*/  IMAD R8, R8, UR6, R7 ;  /* 0x0000000608087c24 */ /* 0x000fca000f8e0207 */
[----:B------:R-:W-:Y:S01]  /*0280*/  ISETP.GE.U32.AND P0, PT, R8, UR6, PT ;  /* 0x0000000608007c0c */ /* 0x000fe2000bf06070 */
[----:B------:R0:W1:-:S12]  /*0290*/  F2I.FTZ.U32.TRUNC.NTZ R7, R6 ;  /* 0x0000000600077305 */ /* 0x000058000021f000 */
[----:B------:R-:W-:Y:S01]  /*02a0*/  @P0 IADD3 R8, PT, PT, R8, -UR6, RZ ;  /* 0x8000000608080c10 */ /* 0x000fe2000fffe0ff */
[----:B0-----:R-:W-:-:S03]  /*02b0*/  HFMA2 R6, -RZ, RZ, 0, 0 ;  /* 0x00000000ff067431 */ /* 0x001fc600000001ff */
[----:B------:R-:W-:Y:S02]  /*02c0*/  ISETP.GE.U32.AND P0, PT, R8, UR6, PT ;  /* 0x0000000608007c0c */ /* 0x000fe4000bf06070 */
[----:B-1----:R-:W-:-:S05]  /*02d0*/  IADD3 R9, PT, PT, RZ, -R7, RZ ;  /* 0x80000007ff097210 */ /* 0x002fca0007ffe0ff */
[----:B------:R-:W-:-:S04]  /*02e0*/  IMAD R9, R9, UR7, RZ ;  /* 0x0000000709097c24 */ /* 0x000fc8000f8e02ff */
[----:B------:R-:W-:-:S04]  /*02f0*/  IMAD.HI.U32 R7, R7, R9, R6 ;  /* 0x0000000907077227 */ /* 0x000fc800078e0006 */
[----:B------:R-:W-:Y:S01]  /*0300*/  @P0 VIADD R8, R8, -UR6 ;  /* 0x8000000608080c36 */ /* 0x000fe20008000000 */
[----:B------:R-:W-:-:S05]  /*0310*/  @!P1 LOP3.LUT R8, RZ, UR6, RZ, 0x33, !PT ;  /* 0x00000006ff089c12 */ /* 0x000fca000f8e33ff */
[----:B------:R-:W-:-:S05]  /*0320*/  IMAD.HI.U32 R7, R7, R8, RZ ;  /* 0x0000000807077227 */ /* 0x000fca00078e00ff */
[----:B------:R-:W-:-:S05]  /*0330*/  IADD3 R7, PT, PT, -R7, RZ, RZ ;  /* 0x000000ff07077210 */ /* 0x000fca0007ffe1ff */
[----:B------:R-:W-:Y:S02]  /*0340*/  IMAD R9, R7, UR7, R8 ;  /* 0x0000000707097c24 */ /* 0x000fe4000f8e0208 */
[----:B------:R-:W0:Y:S03]  /*0350*/  LDC.64 R6, c[0x0][0x380] ;  /* 0x0000e000ff067b82 */ /* 0x000e260000000a00 */
[----:B------:R-:W-:-:S13]  /*0360*/  ISETP.GE.U32.AND P0, PT, R9, UR7, PT ;  /* 0x0000000709007c0c */ /* 0x000fda000bf06070 */
[----:B------:R-:W-:-:S05]  /*0370*/  @P0 VIADD R9, R9, -UR7 ;  /* 0x8000000709090c36 */ /* 0x000fca0008000000 */
[----:B------:R-:W-:Y:S02]  /*0380*/  ISETP.GE.U32.AND P1, PT, R9, UR7, PT ;  /* 0x0000000709007c0c */ /* 0x000fe4000bf26070 */
[----:B------:R-:W-:-:S11]  /*0390*/  ISETP.NE.U32.AND P0, PT, RZ, UR7, PT ;  /* 0x00000007ff007c0c */ /* 0x000fd6000bf05070 */
[----:B------:R-:W-:Y:S02]  /*03a0*/  @P1 IADD3 R9, PT, PT, R9, -UR7, RZ ;  /* 0x8000000709091c10 */ /* 0x000fe4000fffe0ff */
[----:B---3--:R-:W-:Y:S02]  /*03b0*/  ISETP.NE.AND P1, PT, R5, 0x1, PT ;  /* 0x000000010500780c */ /* 0x008fe40003f25270 */
[----:B------:R-:W-:-:S05]  /*03c0*/  @!P0 LOP3.LUT R9, RZ, UR7, RZ, 0x33, !PT ;  /* 0x00000007ff098c12 */ /* 0x000fca000f8e33ff */
[----:B0-----:R-:W-:-:S06]  /*03d0*/  IMAD.WIDE.U32 R6, R9, 0x4, R6 ;  /* 0x0000000409067825 */ /* 0x001fcc00078e0006 */
[----:B------:R-:W-:Y:S05]  /*03e0*/  @!P1 BRA `(.L_x_6) ;  /* 0x00000000000c9947 */ /* 0x000fea0003800000 */
[----:B------:R-:W2:Y:S02]  /*03f0*/  LDG.E R5, desc[UR4][R6.64] ;  /* 0x0000000406057981 */ /* 0x000ea4000c1e1900 */
[----:B--2---:R-:W-:-:S13]  /*0400*/  ISETP.NE.AND P0, PT, R5, -0x1, PT ;  /* 0xffffffff0500780c */ /* 0x004fda0003f05270 */
[----:B------:R-:W-:Y:S05]  /*0410*/  @P0 EXIT ;  /* 0x000000000000094d */ /* 0x000fea0003800000 */
.L_x_6:
[----:B------:R-:W-:Y:S05]  /*0420*/  BSYNC.RECONVERGENT B0 ;  /* 0x0000000000007941 */ /* 0x000fea0003800200 */
.L_x_5:
[----:B------:R-:W0:Y:S01]  /*0430*/  LDCU UR6, c[0x0][0x3b0] ;  /* 0x00007600ff0677ac */ /* 0x000e220008000800 */
[----:B------:R-:W-:Y:S01]  /*0440*/  IADD3 R0, PT, PT, R0, 0x1, RZ ;  /* 0x0000000100007810 */ /* 0x000fe20007ffe0ff */
[----:B------:R-:W-:Y:S01]  /*0450*/  STG.E desc[UR4][R6.64], R4 ;  /* 0x0000000406007986 */ /* 0x000fe2000c101904 */
[----:B0-----:R-:W0:Y:S01]  /*0460*/  I2F.U32.RP R5, UR6 ;  /* 0x0000000600057d06 */ /* 0x001e220008209000 */
[----:B------:R-:W-:-:S07]  /*0470*/  ISETP.NE.U32.AND P1, PT, RZ, UR6, PT ;  /* 0x00000006ff007c0c */ /* 0x000fce000bf25070 */
[----:B0-----:R-:W0:Y:S02]  /*0480*/  MUFU.RCP R5, R5 ;  /* 0x0000000500057308 */ /* 0x001e240000001000 */
[----:B0-----:R-:W-:-:S06]  /*0490*/  IADD3 R8, PT, PT, R5, 0xffffffe, RZ ;  /* 0x0ffffffe05087810 */ /* 0x001fcc0007ffe0ff */
[----:B------:R0:W1:Y:S02]  /*04a0*/  F2I.FTZ.U32.TRUNC.NTZ R9, R8 ;  /* 0x0000000800097305 */ /* 0x000064000021f000 */
[----:B0-----:R-:W-:Y:S01]  /*04b0*/  MOV R8, RZ ;  /* 0x000000ff00087202 */ /* 0x001fe20000000f00 */
[----:B-1----:R-:W-:-:S04]  /*04c0*/  IMAD.MOV R11, RZ, RZ, -R9 ;  /* 0x000000ffff0b7224 */ /* 0x002fc800078e0a09 */
[----:B------:R-:W-:-:S04]  /*04d0*/  IMAD R11, R11, UR6, RZ ;  /* 0x000000060b0b7c24 */ /* 0x000fc8000f8e02ff */
[----:B------:R-:W-:-:S06]  /*04e0*/  IMAD.HI.U32 R9, R9, R11, R8 ;  /* 0x0000000b09097227 */ /* 0x000fcc00078e0008 */
[----:B------:R-:W-:-:S04]  /*04f0*/  IMAD.HI.U32 R9, R9, R0, RZ ;  /* 0x0000000009097227 */ /* 0x000fc800078e00ff */
[----:B------:R-:W-:-:S04]  /*0500*/  IMAD.MOV R9, RZ, RZ, -R9 ;  /* 0x000000ffff097224 */ /* 0x000fc800078e0a09 */
[----:B------:R-:W-:-:S05]  /*0510*/  IMAD R5, R9, UR6, R0 ;  /* 0x0000000609057c24 */ /* 0x000fca000f8e0200 */
[----:B------:R-:W-:-:S13]  /*0520*/  ISETP.GE.U32.AND P0, PT, R5, UR6, PT ;  /* 0x0000000605007c0c */ /* 0x000fda000bf06070 */
[----:B------:R-:W-:-:S04]  /*0530*/  @P0 IADD3 R5, PT, PT, R5, -UR6, RZ ;  /* 0x8000000605050c10 */ /* 0x000fc8000fffe0ff */
[----:B------:R-:W-:-:S13]  /*0540*/  ISETP.GE.U32.AND P0, PT, R5, UR6, PT ;  /* 0x0000000605007c0c */ /* 0x000fda000bf06070 */
[----:B------:R-:W-:Y:S02]  /*0550*/  @P0 IADD3 R5, PT, PT, R5, -UR6, RZ ;  /* 0x8000000605050c10 */ /* 0x000fe4000fffe0ff */
[----:B------:R-:W-:-:S05]  /*0560*/  @!P1 LOP3.LUT R5, RZ, UR6, RZ, 0x33, !PT ;  /* 0x00000006ff059c12 */ /* 0x000fca000f8e33ff */
[----:B------:R-:W-:Y:S01]  /*0570*/  STG.E desc[UR4][R2.64], R5 ;  /* 0x0000000502007986 */ /* 0x000fe2000c101904 */
[----:B------:R-:W-:Y:S05]  /*0580*/  EXIT ;  /* 0x000000000000794d */ /* 0x000fea0003800000 */
.L_x_7:
        /* <DEDUP_REMOVED lines=15> */
.L_x_10:


//--------------------- .nv.shared.reserved.0     --------------------------
	.section	.nv.shared.reserved.0,"aw",@nobits
	.weak		__nv_reservedSMEM_offset_0_alias
	.size		__nv_reservedSMEM_offset_0_alias, 0, 64
	.other		__nv_reservedSMEM_offset_0_alias,@"STO_CUDA_RESERVED_SHARED STV_DEFAULT"
__nv_reservedSMEM_offset_0_alias:
	.zero		0
	.zero		64


//--------------------- .nv.constant0._Z6lookupPjS_S_S_S_jjj --------------------------
	.section	.nv.constant0._Z6lookupPjS_S_S_S_jjj,"a",@progbits
	.sectionflags	@""
	.align	4
.nv.constant0._Z6lookupPjS_S_S_S_jjj:
	.zero		948


//--------------------- .nv.constant0._Z15detectCollisionPjS_S_S_S_S_jjj --------------------------
	.section	.nv.constant0._Z15detectCollisionPjS_S_S_S_S_jjj,"a",@progbits
	.sectionflags	@""
	.align	4
.nv.constant0._Z15detectCollisionPjS_S_S_S_S_jjj:
	.zero		956


//--------------------- .nv.constant0._Z10cuckooHashPjS_S_S_S_S_jjj --------------------------
	.section	.nv.constant0._Z10cuckooHashPjS_S_S_S_S_jjj,"a",@progbits
	.sectionflags	@""
	.align	4
.nv.constant0._Z10cuckooHashPjS_S_S_S_S_jjj:
	.zero		956


//--------------------- SYMBOLS --------------------------

	.type		.nv.reservedSmem.offset0,@object
	.size		.nv.reservedSmem.offset0,0x4
